//
// Generated by NVIDIA NVVM Compiler
//
// Compiler Build ID: CL-36424714
// Cuda compilation tools, release 13.0, V13.0.88
// Based on NVVM 20.0.0
//

.version 9.0
.target sm_100
.address_size 64

	// .globl	_Z13cudaMatrixAddPfS_S_ii

.visible .entry _Z13cudaMatrixAddPfS_S_ii(
	.param .u64 .ptr .align 1 _Z13cudaMatrixAddPfS_S_ii_param_0,
	.param .u64 .ptr .align 1 _Z13cudaMatrixAddPfS_S_ii_param_1,
	.param .u64 .ptr .align 1 _Z13cudaMatrixAddPfS_S_ii_param_2,
	.param .u32 _Z13cudaMatrixAddPfS_S_ii_param_3,
	.param .u32 _Z13cudaMatrixAddPfS_S_ii_param_4
)
{
	.reg .pred 	%p<10>;
	.reg .b32 	%r<25>;
	.reg .b32 	%f<88>;
	.reg .b64 	%rd<40>;

	ld.param.u64 	%rd22, [_Z13cudaMatrixAddPfS_S_ii_param_0];
	ld.param.u64 	%rd23, [_Z13cudaMatrixAddPfS_S_ii_param_1];
	ld.param.u64 	%rd24, [_Z13cudaMatrixAddPfS_S_ii_param_2];
	ld.param.u32 	%r17, [_Z13cudaMatrixAddPfS_S_ii_param_3];
	ld.param.u32 	%r18, [_Z13cudaMatrixAddPfS_S_ii_param_4];
	cvta.to.global.u64 	%rd1, %rd24;
	cvta.to.global.u64 	%rd2, %rd23;
	cvta.to.global.u64 	%rd3, %rd22;
	mul.lo.s32 	%r1, %r18, %r17;
	setp.lt.s32 	%p1, %r1, 1;
	@%p1 bra 	$L__BB0_13;
	and.b32  	%r2, %r1, 15;
	setp.lt.u32 	%p2, %r1, 16;
	mov.b32 	%r22, 0;
	@%p2 bra 	$L__BB0_4;
	and.b32  	%r22, %r1, 2147483632;
	neg.s32 	%r20, %r22;
	add.s64 	%rd36, %rd3, 32;
	add.s64 	%rd35, %rd2, 32;
	add.s64 	%rd34, %rd1, 32;
$L__BB0_3:
	.pragma "nounroll";
	ld.global.f32 	%f1, [%rd36+-32];
	ld.global.f32 	%f2, [%rd35+-32];
	add.f32 	%f3, %f1, %f2;
	st.global.f32 	[%rd34+-32], %f3;
	ld.global.f32 	%f4, [%rd36+-28];
	ld.global.f32 	%f5, [%rd35+-28];
	add.f32 	%f6, %f4, %f5;
	st.global.f32 	[%rd34+-28], %f6;
	ld.global.f32 	%f7, [%rd36+-24];
	ld.global.f32 	%f8, [%rd35+-24];
	add.f32 	%f9, %f7, %f8;
	st.global.f32 	[%rd34+-24], %f9;
	ld.global.f32 	%f10, [%rd36+-20];
	ld.global.f32 	%f11, [%rd35+-20];
	add.f32 	%f12, %f10, %f11;
	st.global.f32 	[%rd34+-20], %f12;
	ld.global.f32 	%f13, [%rd36+-16];
	ld.global.f32 	%f14, [%rd35+-16];
	add.f32 	%f15, %f13, %f14;
	st.global.f32 	[%rd34+-16], %f15;
	ld.global.f32 	%f16, [%rd36+-12];
	ld.global.f32 	%f17, [%rd35+-12];
	add.f32 	%f18, %f16, %f17;
	st.global.f32 	[%rd34+-12], %f18;
	ld.global.f32 	%f19, [%rd36+-8];
	ld.global.f32 	%f20, [%rd35+-8];
	add.f32 	%f21, %f19, %f20;
	st.global.f32 	[%rd34+-8], %f21;
	ld.global.f32 	%f22, [%rd36+-4];
	ld.global.f32 	%f23, [%rd35+-4];
	add.f32 	%f24, %f22, %f23;
	st.global.f32 	[%rd34+-4], %f24;
	ld.global.f32 	%f25, [%rd36];
	ld.global.f32 	%f26, [%rd35];
	add.f32 	%f27, %f25, %f26;
	st.global.f32 	[%rd34], %f27;
	ld.global.f32 	%f28, [%rd36+4];
	ld.global.f32 	%f29, [%rd35+4];
	add.f32 	%f30, %f28, %f29;
	st.global.f32 	[%rd34+4], %f30;
	ld.global.f32 	%f31, [%rd36+8];
	ld.global.f32 	%f32, [%rd35+8];
	add.f32 	%f33, %f31, %f32;
	st.global.f32 	[%rd34+8], %f33;
	ld.global.f32 	%f34, [%rd36+12];
	ld.global.f32 	%f35, [%rd35+12];
	add.f32 	%f36, %f34, %f35;
	st.global.f32 	[%rd34+12], %f36;
	ld.global.f32 	%f37, [%rd36+16];
	ld.global.f32 	%f38, [%rd35+16];
	add.f32 	%f39, %f37, %f38;
	st.global.f32 	[%rd34+16], %f39;
	ld.global.f32 	%f40, [%rd36+20];
	ld.global.f32 	%f41, [%rd35+20];
	add.f32 	%f42, %f40, %f41;
	st.global.f32 	[%rd34+20], %f42;
	ld.global.f32 	%f43, [%rd36+24];
	ld.global.f32 	%f44, [%rd35+24];
	add.f32 	%f45, %f43, %f44;
	st.global.f32 	[%rd34+24], %f45;
	ld.global.f32 	%f46, [%rd36+28];
	ld.global.f32 	%f47, [%rd35+28];
	add.f32 	%f48, %f46, %f47;
	st.global.f32 	[%rd34+28], %f48;
	add.s32 	%r20, %r20, 16;
	add.s64 	%rd36, %rd36, 64;
	add.s64 	%rd35, %rd35, 64;
	add.s64 	%rd34, %rd34, 64;
	setp.ne.s32 	%p3, %r20, 0;
	@%p3 bra 	$L__BB0_3;
$L__BB0_4:
	setp.eq.s32 	%p4, %r2, 0;
	@%p4 bra 	$L__BB0_13;
	and.b32  	%r8, %r1, 7;
	setp.lt.u32 	%p5, %r2, 8;
	@%p5 bra 	$L__BB0_7;
	mul.wide.u32 	%rd25, %r22, 4;
	add.s64 	%rd26, %rd3, %rd25;
	ld.global.f32 	%f49, [%rd26];
	add.s64 	%rd27, %rd2, %rd25;
	ld.global.f32 	%f50, [%rd27];
	add.f32 	%f51, %f49, %f50;
	add.s64 	%rd28, %rd1, %rd25;
	st.global.f32 	[%rd28], %f51;
	ld.global.f32 	%f52, [%rd26+4];
	ld.global.f32 	%f53, [%rd27+4];
	add.f32 	%f54, %f52, %f53;
	st.global.f32 	[%rd28+4], %f54;
	ld.global.f32 	%f55, [%rd26+8];
	ld.global.f32 	%f56, [%rd27+8];
	add.f32 	%f57, %f55, %f56;
	st.global.f32 	[%rd28+8], %f57;
	ld.global.f32 	%f58, [%rd26+12];
	ld.global.f32 	%f59, [%rd27+12];
	add.f32 	%f60, %f58, %f59;
	st.global.f32 	[%rd28+12], %f60;
	ld.global.f32 	%f61, [%rd26+16];
	ld.global.f32 	%f62, [%rd27+16];
	add.f32 	%f63, %f61, %f62;
	st.global.f32 	[%rd28+16], %f63;
	ld.global.f32 	%f64, [%rd26+20];
	ld.global.f32 	%f65, [%rd27+20];
	add.f32 	%f66, %f64, %f65;
	st.global.f32 	[%rd28+20], %f66;
	ld.global.f32 	%f67, [%rd26+24];
	ld.global.f32 	%f68, [%rd27+24];
	add.f32 	%f69, %f67, %f68;
	st.global.f32 	[%rd28+24], %f69;
	ld.global.f32 	%f70, [%rd26+28];
	ld.global.f32 	%f71, [%rd27+28];
	add.f32 	%f72, %f70, %f71;
	st.global.f32 	[%rd28+28], %f72;
	add.s32 	%r22, %r22, 8;
$L__BB0_7:
	setp.eq.s32 	%p6, %r8, 0;
	@%p6 bra 	$L__BB0_13;
	and.b32  	%r11, %r1, 3;
	setp.lt.u32 	%p7, %r8, 4;
	@%p7 bra 	$L__BB0_10;
	mul.wide.u32 	%rd29, %r22, 4;
	add.s64 	%rd30, %rd3, %rd29;
	ld.global.f32 	%f73, [%rd30];
	add.s64 	%rd31, %rd2, %rd29;
	ld.global.f32 	%f74, [%rd31];
	add.f32 	%f75, %f73, %f74;
	add.s64 	%rd32, %rd1, %rd29;
	st.global.f32 	[%rd32], %f75;
	ld.global.f32 	%f76, [%rd30+4];
	ld.global.f32 	%f77, [%rd31+4];
	add.f32 	%f78, %f76, %f77;
	st.global.f32 	[%rd32+4], %f78;
	ld.global.f32 	%f79, [%rd30+8];
	ld.global.f32 	%f80, [%rd31+8];
	add.f32 	%f81, %f79, %f80;
	st.global.f32 	[%rd32+8], %f81;
	ld.global.f32 	%f82, [%rd30+12];
	ld.global.f32 	%f83, [%rd31+12];
	add.f32 	%f84, %f82, %f83;
	st.global.f32 	[%rd32+12], %f84;
	add.s32 	%r22, %r22, 4;
$L__BB0_10:
	setp.eq.s32 	%p8, %r11, 0;
	@%p8 bra 	$L__BB0_13;
	mul.wide.u32 	%rd33, %r22, 4;
	add.s64 	%rd39, %rd1, %rd33;
	add.s64 	%rd38, %rd2, %rd33;
	add.s64 	%rd37, %rd3, %rd33;
	neg.s32 	%r24, %r11;
$L__BB0_12:
	.pragma "nounroll";
	ld.global.f32 	%f85, [%rd37];
	ld.global.f32 	%f86, [%rd38];
	add.f32 	%f87, %f85, %f86;
	st.global.f32 	[%rd39], %f87;
	add.s64 	%rd39, %rd39, 4;
	add.s64 	%rd38, %rd38, 4;
	add.s64 	%rd37, %rd37, 4;
	add.s32 	%r24, %r24, 1;
	setp.ne.s32 	%p9, %r24, 0;
	@%p9 bra 	$L__BB0_12;
$L__BB0_13:
	ret;

}
	// .globl	_Z14CudaMatrixMultPfS_S_i
.visible .entry _Z14CudaMatrixMultPfS_S_i(
	.param .u64 .ptr .align 1 _Z14CudaMatrixMultPfS_S_i_param_0,
	.param .u64 .ptr .align 1 _Z14CudaMatrixMultPfS_S_i_param_1,
	.param .u64 .ptr .align 1 _Z14CudaMatrixMultPfS_S_i_param_2,
	.param .u32 _Z14CudaMatrixMultPfS_S_i_param_3
)
{
	.reg .pred 	%p<12>;
	.reg .b32 	%r<82>;
	.reg .b32 	%f<67>;
	.reg .b64 	%rd<57>;

	ld.param.u64 	%rd5, [_Z14CudaMatrixMultPfS_S_i_param_0];
	ld.param.u64 	%rd6, [_Z14CudaMatrixMultPfS_S_i_param_1];
	ld.param.u64 	%rd4, [_Z14CudaMatrixMultPfS_S_i_param_2];
	ld.param.u32 	%r50, [_Z14CudaMatrixMultPfS_S_i_param_3];
	cvta.to.global.u64 	%rd1, %rd6;
	cvta.to.global.u64 	%rd2, %rd5;
	setp.lt.s32 	%p1, %r50, 1;
	@%p1 bra 	$L__BB1_16;
	add.s32 	%r1, %r50, -1;
	and.b32  	%r2, %r50, 7;
	and.b32  	%r3, %r50, 3;
	and.b32  	%r4, %r50, 2147483640;
	neg.s32 	%r5, %r4;
	shl.b32 	%r6, %r50, 3;
	shl.b32 	%r7, %r50, 1;
	mul.lo.s32 	%r8, %r50, 3;
	shl.b32 	%r9, %r50, 2;
	mul.lo.s32 	%r10, %r50, 5;
	mul.lo.s32 	%r11, %r50, 6;
	mul.lo.s32 	%r12, %r50, 7;
	cvta.to.global.u64 	%rd3, %rd4;
	mov.b32 	%r67, 0;
$L__BB1_2:
	mul.lo.s32 	%r14, %r67, %r50;
	mov.b32 	%r68, 0;
	cvt.u64.u32 	%rd44, %r14;
$L__BB1_3:
	setp.lt.u32 	%p2, %r1, 7;
	mov.f32 	%f66, 0f00000000;
	mov.b32 	%r80, 0;
	@%p2 bra 	$L__BB1_6;
	add.s32 	%r77, %r50, %r68;
	add.s32 	%r76, %r7, %r68;
	add.s32 	%r75, %r8, %r68;
	add.s32 	%r74, %r9, %r68;
	add.s32 	%r73, %r10, %r68;
	add.s32 	%r72, %r11, %r68;
	add.s32 	%r71, %r12, %r68;
	mov.f32 	%f66, 0f00000000;
	mov.u32 	%r69, %r14;
	mov.u32 	%r70, %r68;
	mov.u32 	%r78, %r5;
$L__BB1_5:
	.pragma "nounroll";
	mul.wide.u32 	%rd7, %r69, 4;
	add.s64 	%rd8, %rd2, %rd7;
	ld.global.f32 	%f16, [%rd8];
	mul.wide.u32 	%rd9, %r70, 4;
	add.s64 	%rd10, %rd1, %rd9;
	ld.global.f32 	%f17, [%rd10];
	fma.rn.f32 	%f18, %f16, %f17, %f66;
	ld.global.f32 	%f19, [%rd8+4];
	mul.wide.u32 	%rd11, %r77, 4;
	add.s64 	%rd12, %rd1, %rd11;
	ld.global.f32 	%f20, [%rd12];
	fma.rn.f32 	%f21, %f19, %f20, %f18;
	ld.global.f32 	%f22, [%rd8+8];
	mul.wide.u32 	%rd13, %r76, 4;
	add.s64 	%rd14, %rd1, %rd13;
	ld.global.f32 	%f23, [%rd14];
	fma.rn.f32 	%f24, %f22, %f23, %f21;
	ld.global.f32 	%f25, [%rd8+12];
	mul.wide.u32 	%rd15, %r75, 4;
	add.s64 	%rd16, %rd1, %rd15;
	ld.global.f32 	%f26, [%rd16];
	fma.rn.f32 	%f27, %f25, %f26, %f24;
	ld.global.f32 	%f28, [%rd8+16];
	mul.wide.u32 	%rd17, %r74, 4;
	add.s64 	%rd18, %rd1, %rd17;
	ld.global.f32 	%f29, [%rd18];
	fma.rn.f32 	%f30, %f28, %f29, %f27;
	ld.global.f32 	%f31, [%rd8+20];
	mul.wide.u32 	%rd19, %r73, 4;
	add.s64 	%rd20, %rd1, %rd19;
	ld.global.f32 	%f32, [%rd20];
	fma.rn.f32 	%f33, %f31, %f32, %f30;
	ld.global.f32 	%f34, [%rd8+24];
	mul.wide.u32 	%rd21, %r72, 4;
	add.s64 	%rd22, %rd1, %rd21;
	ld.global.f32 	%f35, [%rd22];
	fma.rn.f32 	%f36, %f34, %f35, %f33;
	ld.global.f32 	%f37, [%rd8+28];
	mul.wide.u32 	%rd23, %r71, 4;
	add.s64 	%rd24, %rd1, %rd23;
	ld.global.f32 	%f38, [%rd24];
	fma.rn.f32 	%f66, %f37, %f38, %f36;
	add.s32 	%r78, %r78, 8;
	add.s32 	%r77, %r77, %r6;
	add.s32 	%r76, %r76, %r6;
	add.s32 	%r75, %r75, %r6;
	add.s32 	%r74, %r74, %r6;
	add.s32 	%r73, %r73, %r6;
	add.s32 	%r72, %r72, %r6;
	add.s32 	%r71, %r71, %r6;
	add.s32 	%r70, %r70, %r6;
	add.s32 	%r69, %r69, 8;
	setp.ne.s32 	%p3, %r78, 0;
	mov.u32 	%r80, %r4;
	@%p3 bra 	$L__BB1_5;
$L__BB1_6:
	setp.eq.s32 	%p4, %r2, 0;
	@%p4 bra 	$L__BB1_14;
	add.s32 	%r54, %r2, -1;
	setp.lt.u32 	%p5, %r54, 3;
	@%p5 bra 	$L__BB1_9;
	add.s32 	%r55, %r80, %r14;
	mul.wide.u32 	%rd25, %r55, 4;
	add.s64 	%rd26, %rd2, %rd25;
	ld.global.f32 	%f40, [%rd26];
	mad.lo.s32 	%r56, %r80, %r50, %r68;
	mul.wide.u32 	%rd27, %r56, 4;
	add.s64 	%rd28, %rd1, %rd27;
	ld.global.f32 	%f41, [%rd28];
	fma.rn.f32 	%f42, %f40, %f41, %f66;
	cvt.u64.u32 	%rd30, %r80;
	add.s64 	%rd31, %rd30, %rd44;
	shl.b64 	%rd32, %rd31, 2;
	add.s64 	%rd33, %rd2, %rd32;
	ld.global.f32 	%f43, [%rd33+4];
	add.s32 	%r57, %r56, %r50;
	mul.wide.u32 	%rd34, %r57, 4;
	add.s64 	%rd35, %rd1, %rd34;
	ld.global.f32 	%f44, [%rd35];
	fma.rn.f32 	%f45, %f43, %f44, %f42;
	ld.global.f32 	%f46, [%rd33+8];
	add.s32 	%r58, %r57, %r50;
	mul.wide.u32 	%rd36, %r58, 4;
	add.s64 	%rd37, %rd1, %rd36;
	ld.global.f32 	%f47, [%rd37];
	fma.rn.f32 	%f48, %f46, %f47, %f45;
	ld.global.f32 	%f49, [%rd33+12];
	add.s32 	%r59, %r58, %r50;
	mul.wide.u32 	%rd38, %r59, 4;
	add.s64 	%rd39, %rd1, %rd38;
	ld.global.f32 	%f50, [%rd39];
	fma.rn.f32 	%f66, %f49, %f50, %f48;
	add.s32 	%r80, %r80, 4;
$L__BB1_9:
	setp.eq.s32 	%p6, %r3, 0;
	@%p6 bra 	$L__BB1_14;
	setp.eq.s32 	%p7, %r3, 1;
	@%p7 bra 	$L__BB1_12;
	add.s32 	%r60, %r80, %r14;
	mul.wide.u32 	%rd40, %r60, 4;
	add.s64 	%rd41, %rd2, %rd40;
	ld.global.f32 	%f52, [%rd41];
	mad.lo.s32 	%r61, %r80, %r50, %r68;
	mul.wide.u32 	%rd42, %r61, 4;
	add.s64 	%rd43, %rd1, %rd42;
	ld.global.f32 	%f53, [%rd43];
	fma.rn.f32 	%f54, %f52, %f53, %f66;
	cvt.u64.u32 	%rd45, %r80;
	add.s64 	%rd46, %rd45, %rd44;
	shl.b64 	%rd47, %rd46, 2;
	add.s64 	%rd48, %rd2, %rd47;
	ld.global.f32 	%f55, [%rd48+4];
	add.s32 	%r62, %r61, %r50;
	mul.wide.u32 	%rd49, %r62, 4;
	add.s64 	%rd50, %rd1, %rd49;
	ld.global.f32 	%f56, [%rd50];
	fma.rn.f32 	%f66, %f55, %f56, %f54;
	add.s32 	%r80, %r80, 2;
$L__BB1_12:
	and.b32  	%r63, %r50, 1;
	setp.eq.b32 	%p8, %r63, 1;
	not.pred 	%p9, %p8;
	@%p9 bra 	$L__BB1_14;
	add.s32 	%r64, %r80, %r14;
	mul.wide.u32 	%rd51, %r64, 4;
	add.s64 	%rd52, %rd2, %rd51;
	ld.global.f32 	%f57, [%rd52];
	mad.lo.s32 	%r65, %r80, %r50, %r68;
	mul.wide.u32 	%rd53, %r65, 4;
	add.s64 	%rd54, %rd1, %rd53;
	ld.global.f32 	%f58, [%rd54];
	fma.rn.f32 	%f66, %f57, %f58, %f66;
$L__BB1_14:
	add.s32 	%r66, %r68, %r14;
	mul.wide.u32 	%rd55, %r66, 4;
	add.s64 	%rd56, %rd3, %rd55;
	st.global.f32 	[%rd56], %f66;
	add.s32 	%r68, %r68, 1;
	setp.ne.s32 	%p10, %r68, %r50;
	@%p10 bra 	$L__BB1_3;
	add.s32 	%r67, %r67, 1;
	setp.ne.s32 	%p11, %r67, %r50;
	@%p11 bra 	$L__BB1_2;
$L__BB1_16:
	ret;

}


// ===== COMPILED SASS (sm_100) =====

	.target	sm_100

	.elftype	@"ET_EXEC"


//--------------------- .note.nv.tkinfo           --------------------------
	.section	.note.nv.tkinfo,"",@"SHT_NOTE"
	.sectionflags	@"SHF_NOTE_NV_TKINFO"
	.tkinfo
        /*0018*/ 	.word	0x00000002
        /*0030*/ 	.string	""
        /*0030*/ 	.string	"ptxas"
        /*0030*/ 	.string	"Cuda compilation tools, release 13.0, V13.0.88"
        /*0030*/ 	.string	"Build cuda_13.0.r13.0/compiler.36424714_0"
        /*0030*/ 	.string	"-arch sm_100 -m 64 "



//--------------------- .note.nv.cuinfo           --------------------------
	.section	.note.nv.cuinfo,"",@"SHT_NOTE"
	.sectionflags	@"SHF_NOTE_NV_CUINFO"
        /*0018*/ 	.short	0x0002
        /*001a*/ 	.short	0x0064
        /*001c*/ 	.short	0x0082
	.zero		2


//--------------------- .nv.info                  --------------------------
	.section	.nv.info,"",@"SHT_CUDA_INFO"
	.align	4


	//----- nvinfo : EIATTR_REGCOUNT
	.align		4
        /*0000*/ 	.byte	0x04, 0x2f
        /*0002*/ 	.short	(.L_1 - .L_0)
	.align		4
.L_0:
        /*0004*/ 	.word	index@(_Z13cudaMatrixAddPfS_S_ii)
        /*0008*/ 	.word	0x00000014


	//----- nvinfo : EIATTR_FRAME_SIZE
	.align		4
.L_1:
        /*000c*/ 	.byte	0x04, 0x11
        /*000e*/ 	.short	(.L_3 - .L_2)
	.align		4
.L_2:
        /*0010*/ 	.word	index@(_Z13cudaMatrixAddPfS_S_ii)
        /*0014*/ 	.word	0x00000000


	//----- nvinfo : EIATTR_REGCOUNT
	.align		4
.L_3:
        /*0018*/ 	.byte	0x04, 0x2f
        /*001a*/ 	.short	(.L_5 - .L_4)
	.align		4
.L_4:
        /*001c*/ 	.word	index@(_Z14CudaMatrixMultPfS_S_i)
        /*0020*/ 	.word	0x00000020


	//----- nvinfo : EIATTR_FRAME_SIZE
	.align		4
.L_5:
        /*0024*/ 	.byte	0x04, 0x11
        /*0026*/ 	.short	(.L_7 - .L_6)
	.align		4
.L_6:
        /*0028*/ 	.word	index@(_Z14CudaMatrixMultPfS_S_i)
        /*002c*/ 	.word	0x00000000


	//----- nvinfo : EIATTR_MIN_STACK_SIZE
	.align		4
.L_7:
        /*0030*/ 	.byte	0x04, 0x12
        /*0032*/ 	.short	(.L_9 - .L_8)
	.align		4
.L_8:
        /*0034*/ 	.word	index@(_Z14CudaMatrixMultPfS_S_i)
        /*0038*/ 	.word	0x00000000


	//----- nvinfo : EIATTR_MIN_STACK_SIZE
	.align		4
.L_9:
        /*003c*/ 	.byte	0x04, 0x12
        /*003e*/ 	.short	(.L_11 - .L_10)
	.align		4
.L_10:
        /*0040*/ 	.word	index@(_Z13cudaMatrixAddPfS_S_ii)
        /*0044*/ 	.word	0x00000000
.L_11:


//--------------------- .nv.compat                --------------------------
	.section	.nv.compat,"",@"SHT_CUDA_COMPAT_INFO"
	.align	4
        /*0000*/ 	.byte	0x02, 0x09, 0x00, 0x00, 0x02, 0x02, 0x01, 0x00, 0x02, 0x05, 0x05, 0x00, 0x03, 0x07, 0x01, 0x01
        /*0010*/ 	.byte	0x02, 0x03, 0x00, 0x00, 0x02, 0x06, 0x01, 0x00, 0x04, 0x0b, 0x08, 0x00, 0x09, 0x00, 0x00, 0x00
        /*0020*/ 	.byte	0x00, 0x00, 0x00, 0x00


//--------------------- .nv.info._Z14CudaMatrixMultPfS_S_i --------------------------
	.section	.nv.info._Z14CudaMatrixMultPfS_S_i,"",@"SHT_CUDA_INFO"
	.sectionflags	@""
	.align	4


	//----- nvinfo : EIATTR_CUDA_API_VERSION
	.align		4
        /*0000*/ 	.byte	0x04, 0x37
        /*0002*/ 	.short	(.L_13 - .L_12)
.L_12:
        /*0004*/ 	.word	0x00000082


	//----- nvinfo : EIATTR_KPARAM_INFO
	.align		4
.L_13:
        /*0008*/ 	.byte	0x04, 0x17
        /*000a*/ 	.short	(.L_15 - .L_14)
.L_14:
        /*000c*/ 	.word	0x00000000
        /*0010*/ 	.short	0x0003
        /*0012*/ 	.short	0x0018
        /*0014*/ 	.byte	0x00, 0xf0, 0x11, 0x00


	//----- nvinfo : EIATTR_KPARAM_INFO
	.align		4
.L_15:
        /*0018*/ 	.byte	0x04, 0x17
        /*001a*/ 	.short	(.L_17 - .L_16)
.L_16:
        /*001c*/ 	.word	0x00000000
        /*0020*/ 	.short	0x0002
        /*0022*/ 	.short	0x0010
        /*0024*/ 	.byte	0x00, 0xf5, 0x21, 0x00


	//----- nvinfo : EIATTR_KPARAM_INFO
	.align		4
.L_17:
        /*0028*/ 	.byte	0x04, 0x17
        /*002a*/ 	.short	(.L_19 - .L_18)
.L_18:
        /*002c*/ 	.word	0x00000000
        /*0030*/ 	.short	0x0001
        /*0032*/ 	.short	0x0008
        /*0034*/ 	.byte	0x00, 0xf5, 0x21, 0x00


	//----- nvinfo : EIATTR_KPARAM_INFO
	.align		4
.L_19:
        /*0038*/ 	.byte	0x04, 0x17
        /*003a*/ 	.short	(.L_21 - .L_20)
.L_20:
        /*003c*/ 	.word	0x00000000
        /*0040*/ 	.short	0x0000
        /*0042*/ 	.short	0x0000
        /*0044*/ 	.byte	0x00, 0xf5, 0x21, 0x00


	//----- nvinfo : EIATTR_SPARSE_MMA_MASK
	.align		4
.L_21:
        /*0048*/ 	.byte	0x03, 0x50
        /*004a*/ 	.short	0x0000


	//----- nvinfo : EIATTR_MAXREG_COUNT
	.align		4
        /*004c*/ 	.byte	0x03, 0x1b
        /*004e*/ 	.short	0x00ff


	//----- nvinfo : EIATTR_MERCURY_ISA_VERSION
	.align		4
        /*0050*/ 	.byte	0x03, 0x5f
        /*0052*/ 	.short	0x0101


	//----- nvinfo : EIATTR_VRC_CTA_INIT_COUNT
	.align		4
        /*0054*/ 	.byte	0x02, 0x4a
	.zero		1
	.zero		1


	//----- nvinfo : EIATTR_EXIT_INSTR_OFFSETS
	.align		4
        /*0058*/ 	.byte	0x04, 0x1c
        /*005a*/ 	.short	(.L_23 - .L_22)


	//   ....[0]....
.L_22:
        /*005c*/ 	.word	0x00000030


	//   ....[1]....
        /*0060*/ 	.word	0x00000a30


	//----- nvinfo : EIATTR_CBANK_PARAM_SIZE
	.align		4
.L_23:
        /*0064*/ 	.byte	0x03, 0x19
        /*0066*/ 	.short	0x001c


	//----- nvinfo : EIATTR_PARAM_CBANK
	.align		4
        /*0068*/ 	.byte	0x04, 0x0a
        /*006a*/ 	.short	(.L_25 - .L_24)
	.align		4
.L_24:
        /*006c*/ 	.word	index@(.nv.constant0._Z14CudaMatrixMultPfS_S_i)
        /*0070*/ 	.short	0x0380
        /*0072*/ 	.short	0x001c


	//----- nvinfo : EIATTR_SW_WAR
	.align		4
.L_25:
        /*0074*/ 	.byte	0x04, 0x36
        /*0076*/ 	.short	(.L_27 - .L_26)
.L_26:
        /*0078*/ 	.word	0x00000008
.L_27:


//--------------------- .nv.info._Z13cudaMatrixAddPfS_S_ii --------------------------
	.section	.nv.info._Z13cudaMatrixAddPfS_S_ii,"",@"SHT_CUDA_INFO"
	.sectionflags	@""
	.align	4


	//----- nvinfo : EIATTR_CUDA_API_VERSION
	.align		4
        /*0000*/ 	.byte	0x04, 0x37
        /*0002*/ 	.short	(.L_29 - .L_28)
.L_28:
        /*0004*/ 	.word	0x00000082


	//----- nvinfo : EIATTR_KPARAM_INFO
	.align		4
.L_29:
        /*0008*/ 	.byte	0x04, 0x17
        /*000a*/ 	.short	(.L_31 - .L_30)
.L_30:
        /*000c*/ 	.word	0x00000000
        /*0010*/ 	.short	0x0004
        /*0012*/ 	.short	0x001c
        /*0014*/ 	.byte	0x00, 0xf0, 0x11, 0x00


	//----- nvinfo : EIATTR_KPARAM_INFO
	.align		4
.L_31:
        /*0018*/ 	.byte	0x04, 0x17
        /*001a*/ 	.short	(.L_33 - .L_32)
.L_32:
        /*001c*/ 	.word	0x00000000
        /*0020*/ 	.short	0x0003
        /*0022*/ 	.short	0x0018
        /*0024*/ 	.byte	0x00, 0xf0, 0x11, 0x00


	//----- nvinfo : EIATTR_KPARAM_INFO
	.align		4
.L_33:
        /*0028*/ 	.byte	0x04, 0x17
        /*002a*/ 	.short	(.L_35 - .L_34)
.L_34:
        /*002c*/ 	.word	0x00000000
        /*0030*/ 	.short	0x0002
        /*0032*/ 	.short	0x0010
        /*0034*/ 	.byte	0x00, 0xf5, 0x21, 0x00


	//----- nvinfo : EIATTR_KPARAM_INFO
	.align		4
.L_35:
        /*0038*/ 	.byte	0x04, 0x17
        /*003a*/ 	.short	(.L_37 - .L_36)
.L_36:
        /*003c*/ 	.word	0x00000000
        /*0040*/ 	.short	0x0001
        /*0042*/ 	.short	0x0008
        /*0044*/ 	.byte	0x00, 0xf5, 0x21, 0x00


	//----- nvinfo : EIATTR_KPARAM_INFO
	.align		4
.L_37:
        /*0048*/ 	.byte	0x04, 0x17
        /*004a*/ 	.short	(.L_39 - .L_38)
.L_38:
        /*004c*/ 	.word	0x00000000
        /*0050*/ 	.short	0x0000
        /*0052*/ 	.short	0x0000
        /*0054*/ 	.byte	0x00, 0xf5, 0x21, 0x00


	//----- nvinfo : EIATTR_SPARSE_MMA_MASK
	.align		4
.L_39:
        /*0058*/ 	.byte	0x03, 0x50
        /*005a*/ 	.short	0x0000


	//----- nvinfo : EIATTR_MAXREG_COUNT
	.align		4
        /*005c*/ 	.byte	0x03, 0x1b
        /*005e*/ 	.short	0x00ff


	//----- nvinfo : EIATTR_MERCURY_ISA_VERSION
	.align		4
        /*0060*/ 	.byte	0x03, 0x5f
        /*0062*/ 	.short	0x0101


	//----- nvinfo : EIATTR_VRC_CTA_INIT_COUNT
	.align		4
        /*0064*/ 	.byte	0x02, 0x4a
	.zero		1
	.zero		1


	//----- nvinfo : EIATTR_EXIT_INSTR_OFFSETS
	.align		4
        /*0068*/ 	.byte	0x04, 0x1c
        /*006a*/ 	.short	(.L_41 - .L_40)


	//   ....[0]....
.L_40:
        /*006c*/ 	.word	0x00000040


	//   ....[1]....
        /*0070*/ 	.word	0x00000690


	//   ....[2]....
        /*0074*/ 	.word	0x00000950


	//   ....[3]....
        /*0078*/ 	.word	0x00000b10


	//   ....[4]....
        /*007c*/ 	.word	0x00000cf0


	//----- nvinfo : EIATTR_CBANK_PARAM_SIZE
	.align		4
.L_41:
        /*0080*/ 	.byte	0x03, 0x19
        /*0082*/ 	.short	0x0020


	//----- nvinfo : EIATTR_PARAM_CBANK
	.align		4
        /*0084*/ 	.byte	0x04, 0x0a
        /*0086*/ 	.short	(.L_43 - .L_42)
	.align		4
.L_42:
        /*0088*/ 	.word	index@(.nv.constant0._Z13cudaMatrixAddPfS_S_ii)
        /*008c*/ 	.short	0x0380
        /*008e*/ 	.short	0x0020


	//----- nvinfo : EIATTR_SW_WAR
	.align		4
.L_43:
        /*0090*/ 	.byte	0x04, 0x36
        /*0092*/ 	.short	(.L_45 - .L_44)
.L_44:
        /*0094*/ 	.word	0x00000008
.L_45:


//--------------------- .nv.callgraph             --------------------------
	.section	.nv.callgraph,"",@"SHT_CUDA_CALLGRAPH"
	.align	4
	.sectionentsize	8
	.align		4
        /*0000*/ 	.word	0x00000000
	.align		4
        /*0004*/ 	.word	0xffffffff
	.align		4
        /*0008*/ 	.word	0x00000000
	.align		4
        /*000c*/ 	.word	0xfffffffe
	.align		4
        /*0010*/ 	.word	0x00000000
	.align		4
        /*0014*/ 	.word	0xfffffffd
	.align		4
        /*0018*/ 	.word	0x00000000
	.align		4
        /*001c*/ 	.word	0xfffffffc


//--------------------- .text._Z14CudaMatrixMultPfS_S_i --------------------------
	.section	.text._Z14CudaMatrixMultPfS_S_i,"ax",@progbits
	.align	128
        .global         _Z14CudaMatrixMultPfS_S_i
        .type           _Z14CudaMatrixMultPfS_S_i,@function
        .size           _Z14CudaMatrixMultPfS_S_i,(.L_x_14 - _Z14CudaMatrixMultPfS_S_i)
        .other          _Z14CudaMatrixMultPfS_S_i,@"STO_CUDA_ENTRY STV_DEFAULT"
_Z14CudaMatrixMultPfS_S_i:
.text._Z14CudaMatrixMultPfS_S_i:
[----:B------:R-:W-:Y:S08]  /*0000*/  LDC R1, c[0x0][0x37c] ;  /* 0x0000df00ff017b82 */ /* 0x000ff00000000800 */
[----:B------:R-:W0:Y:S02]  /*0010*/  LDC R3, c[0x0][0x398] ;  /* 0x0000e600ff037b82 */ /* 0x000e240000000800 */
[----:B0-----:R-:W-:-:S13]  /*0020*/  ISETP.GE.AND P0, PT, R3, 0x1, PT ;  /* 0x000000010300780c */ /* 0x001fda0003f06270 */
[----:B------:R-:W-:Y:S05]  /*0030*/  @!P0 EXIT ;  /* 0x000000000000894d */ /* 0x000fea0003800000 */
[C---:B------:R-:W-:Y:S01]  /*0040*/  IADD3 R0, PT, PT, R3.reuse, -0x1, RZ ;  /* 0xffffffff03007810 */ /* 0x040fe20007ffe0ff */
[----:B------:R-:W0:Y:S01]  /*0050*/  LDCU.64 UR6, c[0x0][0x358] ;  /* 0x00006b00ff0677ac */ /* 0x000e220008000a00 */
[C---:B------:R-:W-:Y:S02]  /*0060*/  LOP3.LUT R2, R3.reuse, 0x7, RZ, 0xc0, !PT ;  /* 0x0000000703027812 */ /* 0x040fe400078ec0ff */
[----:B------:R-:W-:Y:S01]  /*0070*/  ISETP.GE.U32.AND P0, PT, R0, 0x7, PT ;  /* 0x000000070000780c */ /* 0x000fe20003f06070 */
[----:B------:R-:W-:Y:S01]  /*0080*/  UMOV UR4, URZ ;  /* 0x000000ff00047c82 */ /* 0x000fe20008000000 */
[C---:B------:R-:W-:Y:S02]  /*0090*/  LOP3.LUT R0, R3.reuse, 0x7ffffff8, RZ, 0xc0, !PT ;  /* 0x7ffffff803007812 */ /* 0x040fe400078ec0ff */
[----:B------:R-:W-:Y:S02]  /*00a0*/  LOP3.LUT R3, R3, 0x3, RZ, 0xc0, !PT ;  /* 0x0000000303037812 */ /* 0x000fe400078ec0ff */
[----:B------:R-:W-:-:S07]  /*00b0*/  IADD3 R4, PT, PT, -R0, RZ, RZ ;  /* 0x000000ff00047210 */ /* 0x000fce0007ffe1ff */
.L_x_6:
[----:B-1----:R-:W1:Y:S01]  /*00c0*/  LDCU UR8, c[0x0][0x398] ;  /* 0x00007300ff0877ac */ /* 0x002e620008000800 */
[----:B------:R-:W-:Y:S01]  /*00d0*/  HFMA2 R5, -RZ, RZ, 0, 0 ;  /* 0x00000000ff057431 */ /* 0x000fe200000001ff */
[----:B-1----:R-:W-:Y:S02]  /*00e0*/  UIMAD UR5, UR4, UR8, URZ ;  /* 0x00000008040572a4 */ /* 0x002fe4000f8e02ff */
[----:B------:R-:W-:-:S04]  /*00f0*/  UIADD3 UR4, UPT, UPT, UR4, 0x1, URZ ;  /* 0x0000000104047890 */ /* 0x000fc8000fffe0ff */
[----:B------:R-:W-:-:S11]  /*0100*/  UISETP.NE.AND UP0, UPT, UR4, UR8, UPT ;  /* 0x000000080400728c */ /* 0x000fd6000bf05270 */
.L_x_5:
[----:B-1----:R-:W-:Y:S01]  /*0110*/  MOV R16, RZ ;  /* 0x000000ff00107202 */ /* 0x002fe20000000f00 */
[----:B------:R-:W-:Y:S01]  /*0120*/  IMAD.MOV.U32 R14, RZ, RZ, RZ ;  /* 0x000000ffff0e7224 */ /* 0x000fe200078e00ff */
[----:B------:R-:W-:Y:S06]  /*0130*/  @!P0 BRA `(.L_x_0) ;  /* 0x0000000000f08947 */ /* 0x000fec0003800000 */
[----:B------:R-:W1:Y:S01]  /*0140*/  LDC R8, c[0x0][0x398] ;  /* 0x0000e600ff087b82 */ /* 0x000e620000000800 */
[----:B------:R-:W-:Y:S01]  /*0150*/  MOV R16, RZ ;  /* 0x000000ff00107202 */ /* 0x000fe20000000f00 */
[----:B------:R-:W-:Y:S01]  /*0160*/  IMAD.MOV.U32 R10, RZ, RZ, R4 ;  /* 0x000000ffff0a7224 */ /* 0x000fe200078e0004 */
[----:B------:R-:W-:Y:S02]  /*0170*/  MOV R9, UR5 ;  /* 0x0000000500097c02 */ /* 0x000fe40008000f00 */
[-C--:B------:R-:W-:Y:S02]  /*0180*/  MOV R7, R5.reuse ;  /* 0x0000000500077202 */ /* 0x080fe40000000f00 */
[----:B-1----:R-:W-:Y:S01]  /*0190*/  IADD3 R11, PT, PT, R5, R8, RZ ;  /* 0x00000008050b7210 */ /* 0x002fe20007ffe0ff */
[C-C-:B------:R-:W-:Y:S01]  /*01a0*/  IMAD R25, R8.reuse, 0x3, R5.reuse ;  /* 0x0000000308197824 */ /* 0x140fe200078e0205 */
[CC--:B------:R-:W-:Y:S01]  /*01b0*/  LEA R6, R8.reuse, R5.reuse, 0x1 ;  /* 0x0000000508067211 */ /* 0x0c0fe200078e08ff */
[C-C-:B------:R-:W-:Y:S01]  /*01c0*/  IMAD R29, R8.reuse, 0x5, R5.reuse ;  /* 0x00000005081d7824 */ /* 0x140fe200078e0205 */
[C---:B------:R-:W-:Y:S01]  /*01d0*/  LEA R27, R8.reuse, R5, 0x2 ;  /* 0x00000005081b7211 */ /* 0x040fe200078e10ff */
[----:B------:R-:W-:-:S02]  /*01e0*/  IMAD R24, R8, 0x6, R5 ;  /* 0x0000000608187824 */ /* 0x000fc400078e0205 */
[----:B------:R-:W-:-:S07]  /*01f0*/  IMAD R26, R8, 0x7, R5 ;  /* 0x00000007081a7824 */ /* 0x000fce00078e0205 */
.L_x_1:
[----:B------:R-:W1:Y:S08]  /*0200*/  LDC.64 R14, c[0x0][0x388] ;  /* 0x0000e200ff0e7b82 */ /* 0x000e700000000a00 */
[----:B------:R-:W2:Y:S01]  /*0210*/  LDC.64 R12, c[0x0][0x380] ;  /* 0x0000e000ff0c7b82 */ /* 0x000ea20000000a00 */
[----:B-1----:R-:W-:-:S06]  /*0220*/  IMAD.WIDE.U32 R18, R7, 0x4, R14 ;  /* 0x0000000407127825 */ /* 0x002fcc00078e000e */
[----:B0-----:R-:W3:Y:S01]  /*0230*/  LDG.E R18, desc[UR6][R18.64] ;  /* 0x0000000612127981 */ /* 0x001ee2000c1e1900 */
[----:B--2---:R-:W-:-:S05]  /*0240*/  IMAD.WIDE.U32 R12, R9, 0x4, R12 ;  /* 0x00000004090c7825 */ /* 0x004fca00078e000c */
[----:B------:R-:W3:Y:S01]  /*0250*/  LDG.E R17, desc[UR6][R12.64] ;  /* 0x000000060c117981 */ /* 0x000ee2000c1e1900 */
[----:B------:R-:W-:-:S03]  /*0260*/  IMAD.WIDE.U32 R22, R11, 0x4, R14 ;  /* 0x000000040b167825 */ /* 0x000fc600078e000e */
[----:B------:R-:W2:Y:S01]  /*0270*/  LDG.E R19, desc[UR6][R12.64+0x8] ;  /* 0x000008060c137981 */ /* 0x000ea2000c1e1900 */
[----:B------:R-:W-:-:S03]  /*0280*/  IMAD.WIDE.U32 R20, R6, 0x4, R14 ;  /* 0x0000000406147825 */ /* 0x000fc600078e000e */
[----:B------:R-:W4:Y:S04]  /*0290*/  LDG.E R22, desc[UR6][R22.64] ;  /* 0x0000000616167981 */ /* 0x000f28000c1e1900 */
[----:B------:R-:W2:Y:S04]  /*02a0*/  LDG.E R20, desc[UR6][R20.64] ;  /* 0x0000000614147981 */ /* 0x000ea8000c1e1900 */
[----:B------:R-:W5:Y:S01]  /*02b0*/  LDG.E R23, desc[UR6][R12.64+0x10] ;  /* 0x000010060c177981 */ /* 0x000f62000c1e1900 */
[----:B---3--:R-:W-:-:S03]  /*02c0*/  FFMA R17, R17, R18, R16 ;  /* 0x0000001211117223 */ /* 0x008fc60000000010 */
[----:B------:R-:W4:Y:S02]  /*02d0*/  LDG.E R16, desc[UR6][R12.64+0x4] ;  /* 0x000004060c107981 */ /* 0x000f24000c1e1900 */
[----:B----4-:R-:W-:Y:S01]  /*02e0*/  FFMA R28, R16, R22, R17 ;  /* 0x00000016101c7223 */ /* 0x010fe20000000011 */
[----:B------:R-:W-:-:S04]  /*02f0*/  IMAD.WIDE.U32 R16, R25, 0x4, R14 ;  /* 0x0000000419107825 */ /* 0x000fc800078e000e */
[----:B--2---:R-:W-:Y:S01]  /*0300*/  FFMA R28, R19, R20, R28 ;  /* 0x00000014131c7223 */ /* 0x004fe2000000001c */
[--C-:B------:R-:W-:Y:S01]  /*0310*/  IMAD.WIDE.U32 R18, R27, 0x4, R14.reuse ;  /* 0x000000041b127825 */ /* 0x100fe200078e000e */
[----:B------:R-:W2:Y:S05]  /*0320*/  LDG.E R16, desc[UR6][R16.64] ;  /* 0x0000000610107981 */ /* 0x000eaa000c1e1900 */
[----:B------:R-:W5:Y:S04]  /*0330*/  LDG.E R18, desc[UR6][R18.64] ;  /* 0x0000000612127981 */ /* 0x000f68000c1e1900 */
[----:B------:R-:W2:Y:S01]  /*0340*/  LDG.E R17, desc[UR6][R12.64+0xc] ;  /* 0x00000c060c117981 */ /* 0x000ea2000c1e1900 */
[----:B------:R-:W-:-:S03]  /*0350*/  IMAD.WIDE.U32 R20, R29, 0x4, R14 ;  /* 0x000000041d147825 */ /* 0x000fc600078e000e */
[----:B------:R-:W3:Y:S04]  /*0360*/  LDG.E R19, desc[UR6][R12.64+0x1c] ;  /* 0x00001c060c137981 */ /* 0x000ee8000c1e1900 */
[----:B------:R-:W4:Y:S01]  /*0370*/  LDG.E R20, desc[UR6][R20.64] ;  /* 0x0000000614147981 */ /* 0x000f22000c1e1900 */
[----:B--2---:R-:W-:-:S03]  /*0380*/  FFMA R28, R17, R16, R28 ;  /* 0x00000010111c7223 */ /* 0x004fc6000000001c */
[----:B------:R-:W4:Y:S01]  /*0390*/  LDG.E R17, desc[UR6][R12.64+0x14] ;  /* 0x000014060c117981 */ /* 0x000f22000c1e1900 */
[----:B-----5:R-:W-:Y:S01]  /*03a0*/  FFMA R28, R23, R18, R28 ;  /* 0x00000012171c7223 */ /* 0x020fe2000000001c */
[--C-:B------:R-:W-:Y:S02]  /*03b0*/  IMAD.WIDE.U32 R22, R24, 0x4, R14.reuse ;  /* 0x0000000418167825 */ /* 0x100fe400078e000e */
[----:B------:R-:W2:Y:S02]  /*03c0*/  LDG.E R16, desc[UR6][R12.64+0x18] ;  /* 0x000018060c107981 */ /* 0x000ea4000c1e1900 */
[----:B------:R-:W-:Y:S02]  /*03d0*/  IMAD.WIDE.U32 R14, R26, 0x4, R14 ;  /* 0x000000041a0e7825 */ /* 0x000fe400078e000e */
[----:B------:R-:W2:Y:S04]  /*03e0*/  LDG.E R22, desc[UR6][R22.64] ;  /* 0x0000000616167981 */ /* 0x000ea8000c1e1900 */
[----:B------:R-:W3:Y:S01]  /*03f0*/  LDG.E R14, desc[UR6][R14.64] ;  /* 0x000000060e0e7981 */ /* 0x000ee2000c1e1900 */
[----:B------:R-:W-:-:S05]  /*0400*/  VIADD R10, R10, 0x8 ;  /* 0x000000080a0a7836 */ /* 0x000fca0000000000 */
[----:B------:R-:W-:Y:S01]  /*0410*/  ISETP.NE.AND P1, PT, R10, RZ, PT ;  /* 0x000000ff0a00720c */ /* 0x000fe20003f25270 */
[C---:B------:R-:W-:Y:S01]  /*0420*/  IMAD R29, R8.reuse, 0x8, R29 ;  /* 0x00000008081d7824 */ /* 0x040fe200078e021d */
[C---:B------:R-:W-:Y:S02]  /*0430*/  LEA R11, R8.reuse, R11, 0x3 ;  /* 0x0000000b080b7211 */ /* 0x040fe400078e18ff */
[C---:B------:R-:W-:Y:S02]  /*0440*/  LEA R6, R8.reuse, R6, 0x3 ;  /* 0x0000000608067211 */ /* 0x040fe400078e18ff */
[C---:B------:R-:W-:Y:S02]  /*0450*/  LEA R25, R8.reuse, R25, 0x3 ;  /* 0x0000001908197211 */ /* 0x040fe400078e18ff */
[C---:B------:R-:W-:Y:S02]  /*0460*/  LEA R27, R8.reuse, R27, 0x3 ;  /* 0x0000001b081b7211 */ /* 0x040fe400078e18ff */
[----:B------:R-:W-:-:S02]  /*0470*/  LEA R24, R8, R24, 0x3 ;  /* 0x0000001808187211 */ /* 0x000fc400078e18ff */
[C---:B------:R-:W-:Y:S02]  /*0480*/  LEA R26, R8.reuse, R26, 0x3 ;  /* 0x0000001a081a7211 */ /* 0x040fe400078e18ff */
[----:B------:R-:W-:Y:S02]  /*0490*/  LEA R7, R8, R7, 0x3 ;  /* 0x0000000708077211 */ /* 0x000fe400078e18ff */
[----:B------:R-:W-:Y:S01]  /*04a0*/  IADD3 R9, PT, PT, R9, 0x8, RZ ;  /* 0x0000000809097810 */ /* 0x000fe20007ffe0ff */
[----:B----4-:R-:W-:-:S04]  /*04b0*/  FFMA R17, R17, R20, R28 ;  /* 0x0000001411117223 */ /* 0x010fc8000000001c */
[----:B--2---:R-:W-:-:S04]  /*04c0*/  FFMA R16, R16, R22, R17 ;  /* 0x0000001610107223 */ /* 0x004fc80000000011 */
[----:B---3--:R-:W-:Y:S01]  /*04d0*/  FFMA R16, R19, R14, R16 ;  /* 0x0000000e13107223 */ /* 0x008fe20000000010 */
[----:B------:R-:W-:Y:S06]  /*04e0*/  @P1 BRA `(.L_x_1) ;  /* 0xfffffffc00441947 */ /* 0x000fec000383ffff */
[----:B------:R-:W-:-:S07]  /*04f0*/  IMAD.MOV.U32 R14, RZ, RZ, R0 ;  /* 0x000000ffff0e7224 */ /* 0x000fce00078e0000 */
.L_x_0:
[----:B------:R-:W-:-:S13]  /*0500*/  ISETP.NE.AND P1, PT, R2, RZ, PT ;  /* 0x000000ff0200720c */ /* 0x000fda0003f25270 */
[----:B------:R-:W-:Y:S05]  /*0510*/  @!P1 BRA `(.L_x_2) ;  /* 0x0000000400209947 */ /* 0x000fea0003800000 */
[----:B------:R-:W-:Y:S02]  /*0520*/  IADD3 R6, PT, PT, R2, -0x1, RZ ;  /* 0xffffffff02067810 */ /* 0x000fe40007ffe0ff */
[----:B------:R-:W-:Y:S02]  /*0530*/  ISETP.NE.AND P1, PT, R3, RZ, PT ;  /* 0x000000ff0300720c */ /* 0x000fe40003f25270 */
[----:B------:R-:W-:-:S13]  /*0540*/  ISETP.GE.U32.AND P2, PT, R6, 0x3, PT ;  /* 0x000000030600780c */ /* 0x000fda0003f46070 */
[----:B------:R-:W-:Y:S05]  /*0550*/  @!P2 BRA `(.L_x_3) ;  /* 0x00000000007ca947 */ /* 0x000fea0003800000 */
[----:B------:R-:W1:Y:S01]  /*0560*/  LDC R15, c[0x0][0x398] ;  /* 0x0000e600ff0f7b82 */ /* 0x000e620000000800 */
[C---:B------:R-:W-:Y:S02]  /*0570*/  IADD3 R11, PT, PT, R14.reuse, UR5, RZ ;  /* 0x000000050e0b7c10 */ /* 0x040fe4000fffe0ff */
[----:B------:R-:W-:-:S04]  /*0580*/  IADD3 R20, P2, PT, R14, UR5, RZ ;  /* 0x000000050e147c10 */ /* 0x000fc8000ff5e0ff */
[----:B------:R-:W-:Y:S01]  /*0590*/  IADD3.X R21, PT, PT, RZ, RZ, RZ, P2, !PT ;  /* 0x000000ffff157210 */ /* 0x000fe200017fe4ff */
[----:B------:R-:W2:Y:S08]  /*05a0*/  LDC.64 R18, c[0x0][0x380] ;  /* 0x0000e000ff127b82 */ /* 0x000eb00000000a00 */
[----:B------:R-:W3:Y:S08]  /*05b0*/  LDC.64 R8, c[0x0][0x388] ;  /* 0x0000e200ff087b82 */ /* 0x000ef00000000a00 */
[----:B------:R-:W4:Y:S01]  /*05c0*/  LDC.64 R6, c[0x0][0x380] ;  /* 0x0000e000ff067b82 */ /* 0x000f220000000a00 */
[----:B-1----:R-:W-:-:S05]  /*05d0*/  IMAD R10, R14, R15, R5 ;  /* 0x0000000f0e0a7224 */ /* 0x002fca00078e0205 */
[----:B------:R-:W-:Y:S01]  /*05e0*/  IADD3 R17, PT, PT, R10, R15, RZ ;  /* 0x0000000f0a117210 */ /* 0x000fe20007ffe0ff */
[----:B--2---:R-:W-:-:S06]  /*05f0*/  IMAD.WIDE.U32 R18, R11, 0x4, R18 ;  /* 0x000000040b127825 */ /* 0x004fcc00078e0012 */
[----:B0-----:R-:W2:Y:S01]  /*0600*/  LDG.E R19, desc[UR6][R18.64] ;  /* 0x0000000612137981 */ /* 0x001ea2000c1e1900 */
[----:B---3--:R-:W-:-:S04]  /*0610*/  IMAD.WIDE.U32 R10, R10, 0x4, R8 ;  /* 0x000000040a0a7825 */ /* 0x008fc800078e0008 */
[C---:B------:R-:W-:Y:S02]  /*0620*/  IMAD.WIDE.U32 R12, R17.reuse, 0x4, R8 ;  /* 0x00000004110c7825 */ /* 0x040fe400078e0008 */
[----:B------:R-:W2:Y:S01]  /*0630*/  LDG.E R10, desc[UR6][R10.64] ;  /* 0x000000060a0a7981 */ /* 0x000ea2000c1e1900 */
[C---:B----4-:R-:W-:Y:S01]  /*0640*/  LEA R6, P2, R20.reuse, R6, 0x2 ;  /* 0x0000000614067211 */ /* 0x050fe200078410ff */
[----:B------:R-:W-:Y:S02]  /*0650*/  IMAD.IADD R17, R17, 0x1, R15 ;  /* 0x0000000111117824 */ /* 0x000fe400078e020f */
[----:B------:R-:W3:Y:S01]  /*0660*/  LDG.E R12, desc[UR6][R12.64] ;  /* 0x000000060c0c7981 */ /* 0x000ee2000c1e1900 */
[----:B------:R-:W-:Y:S01]  /*0670*/  LEA.HI.X R7, R20, R7, R21, 0x2, P2 ;  /* 0x0000000714077211 */ /* 0x000fe200010f1415 */
[C---:B------:R-:W-:Y:S01]  /*0680*/  IMAD.WIDE.U32 R20, R17.reuse, 0x4, R8 ;  /* 0x0000000411147825 */ /* 0x040fe200078e0008 */
[----:B------:R-:W-:-:S03]  /*0690*/  IADD3 R15, PT, PT, R17, R15, RZ ;  /* 0x0000000f110f7210 */ /* 0x000fc60007ffe0ff */
[----:B------:R-:W3:Y:S02]  /*06a0*/  LDG.E R22, desc[UR6][R6.64+0x4] ;  /* 0x0000040606167981 */ /* 0x000ee4000c1e1900 */
[----:B------:R-:W-:Y:S02]  /*06b0*/  IMAD.WIDE.U32 R8, R15, 0x4, R8 ;  /* 0x000000040f087825 */ /* 0x000fe400078e0008 */
[----:B------:R-:W4:Y:S04]  /*06c0*/  LDG.E R20, desc[UR6][R20.64] ;  /* 0x0000000614147981 */ /* 0x000f28000c1e1900 */
[----:B------:R-:W4:Y:S04]  /*06d0*/  LDG.E R24, desc[UR6][R6.64+0x8] ;  /* 0x0000080606187981 */ /* 0x000f28000c1e1900 */
[----:B------:R-:W5:Y:S04]  /*06e0*/  LDG.E R8, desc[UR6][R8.64] ;  /* 0x0000000608087981 */ /* 0x000f68000c1e1900 */
[----:B------:R-:W5:Y:S01]  /*06f0*/  LDG.E R18, desc[UR6][R6.64+0xc] ;  /* 0x00000c0606127981 */ /* 0x000f62000c1e1900 */
[----:B------:R-:W-:Y:S01]  /*0700*/  IADD3 R14, PT, PT, R14, 0x4, RZ ;  /* 0x000000040e0e7810 */ /* 0x000fe20007ffe0ff */
[----:B--2---:R-:W-:-:S04]  /*0710*/  FFMA R19, R19, R10, R16 ;  /* 0x0000000a13137223 */ /* 0x004fc80000000010 */
[----:B---3--:R-:W-:-:S04]  /*0720*/  FFMA R19, R22, R12, R19 ;  /* 0x0000000c16137223 */ /* 0x008fc80000000013 */
[----:B----4-:R-:W-:-:S04]  /*0730*/  FFMA R19, R24, R20, R19 ;  /* 0x0000001418137223 */ /* 0x010fc80000000013 */
[----:B-----5:R-:W-:-:S07]  /*0740*/  FFMA R16, R18, R8, R19 ;  /* 0x0000000812107223 */ /* 0x020fce0000000013 */
.L_x_3:
[----:B------:R-:W-:Y:S05]  /*0750*/  @!P1 BRA `(.L_x_2) ;  /* 0x0000000000909947 */ /* 0x000fea0003800000 */
[----:B------:R-:W1:Y:S01]  /*0760*/  LDC R12, c[0x0][0x398] ;  /* 0x0000e600ff0c7b82 */ /* 0x000e620000000800 */
[----:B------:R-:W-:Y:S02]  /*0770*/  ISETP.NE.AND P2, PT, R3, 0x1, PT ;  /* 0x000000010300780c */ /* 0x000fe40003f45270 */
[----:B-1----:R-:W-:-:S04]  /*0780*/  LOP3.LUT R6, R12, 0x1, RZ, 0xc0, !PT ;  /* 0x000000010c067812 */ /* 0x002fc800078ec0ff */
[----:B------:R-:W-:-:S07]  /*0790*/  ISETP.NE.U32.AND P1, PT, R6, 0x1, PT ;  /* 0x000000010600780c */ /* 0x000fce0003f25070 */
[----:B------:R-:W-:Y:S06]  /*07a0*/  @!P2 BRA `(.L_x_4) ;  /* 0x000000000054a947 */ /* 0x000fec0003800000 */
[----:B------:R-:W1:Y:S01]  /*07b0*/  LDC R10, c[0x0][0x398] ;  /* 0x0000e600ff0a7b82 */ /* 0x000e620000000800 */
[C---:B------:R-:W-:Y:S02]  /*07c0*/  IADD3 R11, PT, PT, R14.reuse, UR5, RZ ;  /* 0x000000050e0b7c10 */ /* 0x040fe4000fffe0ff */
[----:B------:R-:W-:-:S04]  /*07d0*/  IADD3 R15, P2, PT, R14, UR5, RZ ;  /* 0x000000050e0f7c10 */ /* 0x000fc8000ff5e0ff */
[----:B------:R-:W-:Y:S01]  /*07e0*/  IADD3.X R20, PT, PT, RZ, RZ, RZ, P2, !PT ;  /* 0x000000ffff147210 */ /* 0x000fe200017fe4ff */
[----:B------:R-:W2:Y:S08]  /*07f0*/  LDC.64 R18, c[0x0][0x380] ;  /* 0x0000e000ff127b82 */ /* 0x000eb00000000a00 */
[----:B------:R-:W3:Y:S08]  /*0800*/  LDC.64 R8, c[0x0][0x380] ;  /* 0x0000e000ff087b82 */ /* 0x000ef00000000a00 */
[----:B------:R-:W4:Y:S01]  /*0810*/  LDC.64 R6, c[0x0][0x388] ;  /* 0x0000e200ff067b82 */ /* 0x000f220000000a00 */
[----:B-1----:R-:W-:-:S04]  /*0820*/  IMAD R13, R14, R10, R5 ;  /* 0x0000000a0e0d7224 */ /* 0x002fc800078e0205 */
[----:B------:R-:W-:Y:S02]  /*0830*/  IMAD.IADD R17, R13, 0x1, R10 ;  /* 0x000000010d117824 */ /* 0x000fe400078e020a */
[----:B--2---:R-:W-:-:S06]  /*0840*/  IMAD.WIDE.U32 R18, R11, 0x4, R18 ;  /* 0x000000040b127825 */ /* 0x004fcc00078e0012 */
[----:B0-----:R-:W2:Y:S01]  /*0850*/  LDG.E R19, desc[UR6][R18.64] ;  /* 0x0000000612137981 */ /* 0x001ea2000c1e1900 */
[----:B---3--:R-:W-:-:S04]  /*0860*/  LEA R8, P2, R15, R8, 0x2 ;  /* 0x000000080f087211 */ /* 0x008fc800078410ff */
[----:B------:R-:W-:Y:S01]  /*0870*/  LEA.HI.X R9, R15, R9, R20, 0x2, P2 ;  /* 0x000000090f097211 */ /* 0x000fe200010f1414 */
[----:B----4-:R-:W-:-:S05]  /*0880*/  IMAD.WIDE.U32 R10, R13, 0x4, R6 ;  /* 0x000000040d0a7825 */ /* 0x010fca00078e0006 */
[----:B------:R-:W3:Y:S01]  /*0890*/  LDG.E R9, desc[UR6][R8.64+0x4] ;  /* 0x0000040608097981 */ /* 0x000ee2000c1e1900 */
[----:B------:R-:W-:-:S03]  /*08a0*/  IMAD.WIDE.U32 R6, R17, 0x4, R6 ;  /* 0x0000000411067825 */ /* 0x000fc600078e0006 */
[----:B------:R-:W2:Y:S04]  /*08b0*/  LDG.E R10, desc[UR6][R10.64] ;  /* 0x000000060a0a7981 */ /* 0x000ea8000c1e1900 */
[----:B------:R-:W3:Y:S01]  /*08c0*/  LDG.E R6, desc[UR6][R6.64] ;  /* 0x0000000606067981 */ /* 0x000ee2000c1e1900 */
[----:B------:R-:W-:Y:S01]  /*08d0*/  IADD3 R14, PT, PT, R14, 0x2, RZ ;  /* 0x000000020e0e7810 */ /* 0x000fe20007ffe0ff */
[----:B--2---:R-:W-:-:S04]  /*08e0*/  FFMA R16, R19, R10, R16 ;  /* 0x0000000a13107223 */ /* 0x004fc80000000010 */
[----:B---3--:R-:W-:-:S07]  /*08f0*/  FFMA R16, R9, R6, R16 ;  /* 0x0000000609107223 */ /* 0x008fce0000000010 */
.L_x_4:
[----:B------:R-:W-:Y:S05]  /*0900*/  @P1 BRA `(.L_x_2) ;  /* 0x0000000000241947 */ /* 0x000fea0003800000 */
[----:B------:R-:W1:Y:S01]  /*0910*/  LDC.64 R6, c[0x0][0x380] ;  /* 0x0000e000ff067b82 */ /* 0x000e620000000a00 */
[C---:B------:R-:W-:Y:S01]  /*0920*/  IADD3 R11, PT, PT, R14.reuse, UR5, RZ ;  /* 0x000000050e0b7c10 */ /* 0x040fe2000fffe0ff */
[----:B------:R-:W-:-:S06]  /*0930*/  IMAD R13, R14, R12, R5 ;  /* 0x0000000c0e0d7224 */ /* 0x000fcc00078e0205 */
[----:B------:R-:W2:Y:S01]  /*0940*/  LDC.64 R8, c[0x0][0x388] ;  /* 0x0000e200ff087b82 */ /* 0x000ea20000000a00 */
[----:B-1----:R-:W-:-:S06]  /*0950*/  IMAD.WIDE.U32 R6, R11, 0x4, R6 ;  /* 0x000000040b067825 */ /* 0x002fcc00078e0006 */
[----:B0-----:R-:W3:Y:S01]  /*0960*/  LDG.E R7, desc[UR6][R6.64] ;  /* 0x0000000606077981 */ /* 0x001ee2000c1e1900 */
[----:B--2---:R-:W-:-:S06]  /*0970*/  IMAD.WIDE.U32 R8, R13, 0x4, R8 ;  /* 0x000000040d087825 */ /* 0x004fcc00078e0008 */
[----:B------:R-:W3:Y:S02]  /*0980*/  LDG.E R8, desc[UR6][R8.64] ;  /* 0x0000000608087981 */ /* 0x000ee4000c1e1900 */
[----:B---3--:R-:W-:-:S07]  /*0990*/  FFMA R16, R7, R8, R16 ;  /* 0x0000000807107223 */ /* 0x008fce0000000010 */
.L_x_2:
[----:B------:R-:W1:Y:S01]  /*09a0*/  LDCU UR8, c[0x0][0x398] ;  /* 0x00007300ff0877ac */ /* 0x000e620008000800 */
[----:B------:R-:W2:Y:S01]  /*09b0*/  LDC.64 R6, c[0x0][0x390] ;  /* 0x0000e400ff067b82 */ /* 0x000ea20000000a00 */
[C---:B------:R-:W-:Y:S02]  /*09c0*/  IADD3 R9, PT, PT, R5.reuse, UR5, RZ ;  /* 0x0000000505097c10 */ /* 0x040fe4000fffe0ff */
[----:B------:R-:W-:-:S04]  /*09d0*/  IADD3 R5, PT, PT, R5, 0x1, RZ ;  /* 0x0000000105057810 */ /* 0x000fc80007ffe0ff */
[----:B-1----:R-:W-:Y:S01]  /*09e0*/  ISETP.NE.AND P1, PT, R5, UR8, PT ;  /* 0x0000000805007c0c */ /* 0x002fe2000bf25270 */
[----:B--2---:R-:W-:-:S05]  /*09f0*/  IMAD.WIDE.U32 R6, R9, 0x4, R6 ;  /* 0x0000000409067825 */ /* 0x004fca00078e0006 */
[----:B0-----:R1:W-:Y:S07]  /*0a00*/  STG.E desc[UR6][R6.64], R16 ;  /* 0x0000001006007986 */ /* 0x0013ee000c101906 */
[----:B------:R-:W-:Y:S05]  /*0a10*/  @P1 BRA `(.L_x_5) ;  /* 0xfffffff400bc1947 */ /* 0x000fea000383ffff */
[----:B------:R-:W-:Y:S05]  /*0a20*/  BRA.U UP0, `(.L_x_6) ;  /* 0xfffffff500a47547 */ /* 0x000fea000b83ffff */
[----:B------:R-:W-:Y:S05]  /*0a30*/  EXIT ;  /* 0x000000000000794d */ /* 0x000fea0003800000 */
.L_x_7:
[----:B------:R-:W-:-:S00]  /*0a40*/  BRA `(.L_x_7) ;  /* 0xfffffffc00fc7947 */ /* 0x000fc0000383ffff */
[----:B------:R-:W-:-:S00]  /*0a50*/  NOP ;  /* 0x0000000000007918 */ /* 0x000fc00000000000 */
        /* <DEDUP_REMOVED lines=10> */
.L_x_14:


//--------------------- .text._Z13cudaMatrixAddPfS_S_ii --------------------------
	.section	.text._Z13cudaMatrixAddPfS_S_ii,"ax",@progbits
	.align	128
        .global         _Z13cudaMatrixAddPfS_S_ii
        .type           _Z13cudaMatrixAddPfS_S_ii,@function
        .size           _Z13cudaMatrixAddPfS_S_ii,(.L_x_15 - _Z13cudaMatrixAddPfS_S_ii)
        .other          _Z13cudaMatrixAddPfS_S_ii,@"STO_CUDA_ENTRY STV_DEFAULT"
_Z13cudaMatrixAddPfS_S_ii:
.text._Z13cudaMatrixAddPfS_S_ii:
[----:B------:R-:W-:Y:S08]  /*0000*/  LDC R1, c[0x0][0x37c] ;  /* 0x0000df00ff017b82 */ /* 0x000ff00000000800 */
[----:B------:R-:W0:Y:S02]  /*0010*/  LDC.64 R2, c[0x0][0x398] ;  /* 0x0000e600ff027b82 */ /* 0x000e240000000a00 */
[----:B0-----:R-:W-:-:S05]  /*0020*/  IMAD R2, R3, R2, RZ ;  /* 0x0000000203027224 */ /* 0x001fca00078e02ff */
[----:B------:R-:W-:-:S13]  /*0030*/  ISETP.GE.AND P0, PT, R2, 0x1, PT ;  /* 0x000000010200780c */ /* 0x000fda0003f06270 */
[----:B------:R-:W-:Y:S05]  /*0040*/  @!P0 EXIT ;  /* 0x000000000000894d */ /* 0x000fea0003800000 */
[C---:B------:R-:W-:Y:S01]  /*0050*/  ISETP.GE.U32.AND P1, PT, R2.reuse, 0x10, PT ;  /* 0x000000100200780c */ /* 0x040fe20003f26070 */
[----:B------:R-:W0:Y:S01]  /*0060*/  LDCU.64 UR12, c[0x0][0x358] ;  /* 0x00006b00ff0c77ac */ /* 0x000e220008000a00 */
[----:B------:R-:W-:Y:S01]  /*0070*/  LOP3.LUT R12, R2, 0xf, RZ, 0xc0, !PT ;  /* 0x0000000f020c7812 */ /* 0x000fe200078ec0ff */
[----:B------:R-:W-:-:S03]  /*0080*/  HFMA2 R0, -RZ, RZ, 0, 0 ;  /* 0x00000000ff007431 */ /* 0x000fc600000001ff */
[----:B------:R-:W-:-:S07]  /*0090*/  ISETP.NE.AND P0, PT, R12, RZ, PT ;  /* 0x000000ff0c00720c */ /* 0x000fce0003f05270 */
[----:B------:R-:W-:Y:S06]  /*00a0*/  @!P1 BRA `(.L_x_8) ;  /* 0x0000000400789947 */ /* 0x000fec0003800000 */
[----:B------:R-:W1:Y:S01]  /*00b0*/  LDCU.128 UR4, c[0x0][0x380] ;  /* 0x00007000ff0477ac */ /* 0x000e620008000c00 */
[----:B------:R-:W-:Y:S01]  /*00c0*/  LOP3.LUT R0, R2, 0x7ffffff0, RZ, 0xc0, !PT ;  /* 0x7ffffff002007812 */ /* 0x000fe200078ec0ff */
[----:B------:R-:W2:Y:S03]  /*00d0*/  LDCU.64 UR10, c[0x0][0x390] ;  /* 0x00007200ff0a77ac */ /* 0x000ea60008000a00 */
[----:B------:R-:W-:Y:S01]  /*00e0*/  IADD3 R3, PT, PT, -R0, RZ, RZ ;  /* 0x000000ff00037210 */ /* 0x000fe20007ffe1ff */
[----:B-1----:R-:W-:Y:S02]  /*00f0*/  UIADD3 UR8, UP0, UPT, UR4, 0x20, URZ ;  /* 0x0000002004087890 */ /* 0x002fe4000ff1e0ff */
[----:B------:R-:W-:Y:S02]  /*0100*/  UIADD3 UR6, UP1, UPT, UR6, 0x20, URZ ;  /* 0x0000002006067890 */ /* 0x000fe4000ff3e0ff */
[----:B--2---:R-:W-:-:S02]  /*0110*/  UIADD3 UR4, UP2, UPT, UR10, 0x20, URZ ;  /* 0x000000200a047890 */ /* 0x004fc4000ff5e0ff */
[----:B------:R-:W-:Y:S01]  /*0120*/  UIADD3.X UR9, UPT, UPT, URZ, UR5, URZ, UP0, !UPT ;  /* 0x00000005ff097290 */ /* 0x000fe200087fe4ff */
[----:B------:R-:W-:Y:S01]  /*0130*/  MOV R16, UR8 ;  /* 0x0000000800107c02 */ /* 0x000fe20008000f00 */
[----:B------:R-:W-:Y:S01]  /*0140*/  UIADD3.X UR7, UPT, UPT, URZ, UR7, URZ, UP1, !UPT ;  /* 0x00000007ff077290 */ /* 0x000fe20008ffe4ff */
[----:B------:R-:W-:Y:S01]  /*0150*/  MOV R11, UR6 ;  /* 0x00000006000b7c02 */ /* 0x000fe20008000f00 */
[----:B------:R-:W-:Y:S01]  /*0160*/  UIADD3.X UR5, UPT, UPT, URZ, UR11, URZ, UP2, !UPT ;  /* 0x0000000bff057290 */ /* 0x000fe200097fe4ff */
[----:B------:R-:W-:Y:S01]  /*0170*/  IMAD.U32 R10, RZ, RZ, UR4 ;  /* 0x00000004ff0a7e24 */ /* 0x000fe2000f8e00ff */
[----:B------:R-:W-:Y:S02]  /*0180*/  MOV R5, UR9 ;  /* 0x0000000900057c02 */ /* 0x000fe40008000f00 */
[----:B------:R-:W-:Y:S02]  /*0190*/  MOV R14, UR7 ;  /* 0x00000007000e7c02 */ /* 0x000fe40008000f00 */
[----:B------:R-:W-:-:S07]  /*01a0*/  MOV R13, UR5 ;  /* 0x00000005000d7c02 */ /* 0x000fce0008000f00 */
.L_x_9:
[----:B------:R-:W-:Y:S01]  /*01b0*/  IMAD.MOV.U32 R4, RZ, RZ, R16 ;  /* 0x000000ffff047224 */ /* 0x000fe200078e0010 */
[----:B------:R-:W-:Y:S02]  /*01c0*/  MOV R6, R11 ;  /* 0x0000000b00067202 */ /* 0x000fe40000000f00 */
[----:B------:R-:W-:Y:S02]  /*01d0*/  MOV R7, R14 ;  /* 0x0000000e00077202 */ /* 0x000fe40000000f00 */
[----:B0-2---:R-:W2:Y:S04]  /*01e0*/  LDG.E R8, desc[UR12][R4.64+-0x20] ;  /* 0xffffe00c04087981 */ /* 0x005ea8000c1e1900 */
[----:B------:R-:W2:Y:S02]  /*01f0*/  LDG.E R9, desc[UR12][R6.64+-0x20] ;  /* 0xffffe00c06097981 */ /* 0x000ea4000c1e1900 */
[----:B--2---:R-:W-:Y:S01]  /*0200*/  FADD R11, R8, R9 ;  /* 0x00000009080b7221 */ /* 0x004fe20000000000 */
[----:B------:R-:W-:-:S02]  /*0210*/  MOV R8, R10 ;  /* 0x0000000a00087202 */ /* 0x000fc40000000f00 */
[----:B------:R-:W-:-:S05]  /*0220*/  MOV R9, R13 ;  /* 0x0000000d00097202 */ /* 0x000fca0000000f00 */
[----:B------:R0:W-:Y:S04]  /*0230*/  STG.E desc[UR12][R8.64+-0x20], R11 ;  /* 0xffffe00b08007986 */ /* 0x0001e8000c10190c */
[----:B------:R-:W2:Y:S04]  /*0240*/  LDG.E R10, desc[UR12][R4.64+-0x1c] ;  /* 0xffffe40c040a7981 */ /* 0x000ea8000c1e1900 */
[----:B------:R-:W2:Y:S02]  /*0250*/  LDG.E R13, desc[UR12][R6.64+-0x1c] ;  /* 0xffffe40c060d7981 */ /* 0x000ea4000c1e1900 */
[----:B--2---:R-:W-:-:S05]  /*0260*/  FADD R13, R10, R13 ;  /* 0x0000000d0a0d7221 */ /* 0x004fca0000000000 */
[----:B------:R1:W-:Y:S04]  /*0270*/  STG.E desc[UR12][R8.64+-0x1c], R13 ;  /* 0xffffe40d08007986 */ /* 0x0003e8000c10190c */
[----:B------:R-:W2:Y:S04]  /*0280*/  LDG.E R10, desc[UR12][R4.64+-0x18] ;  /* 0xffffe80c040a7981 */ /* 0x000ea8000c1e1900 */
[----:B------:R-:W2:Y:S02]  /*0290*/  LDG.E R15, desc[UR12][R6.64+-0x18] ;  /* 0xffffe80c060f7981 */ /* 0x000ea4000c1e1900 */
[----:B--2---:R-:W-:-:S05]  /*02a0*/  FADD R15, R10, R15 ;  /* 0x0000000f0a0f7221 */ /* 0x004fca0000000000 */
[----:B------:R2:W-:Y:S04]  /*02b0*/  STG.E desc[UR12][R8.64+-0x18], R15 ;  /* 0xffffe80f08007986 */ /* 0x0005e8000c10190c */
[----:B------:R-:W3:Y:S04]  /*02c0*/  LDG.E R10, desc[UR12][R4.64+-0x14] ;  /* 0xffffec0c040a7981 */ /* 0x000ee8000c1e1900 */
[----:B------:R-:W3:Y:S02]  /*02d0*/  LDG.E R17, desc[UR12][R6.64+-0x14] ;  /* 0xffffec0c06117981 */ /* 0x000ee4000c1e1900 */
[----:B---3--:R-:W-:-:S05]  /*02e0*/  FADD R17, R10, R17 ;  /* 0x000000110a117221 */ /* 0x008fca0000000000 */
[----:B------:R3:W-:Y:S04]  /*02f0*/  STG.E desc[UR12][R8.64+-0x14], R17 ;  /* 0xffffec1108007986 */ /* 0x0007e8000c10190c */
[----:B------:R-:W4:Y:S04]  /*0300*/  LDG.E R10, desc[UR12][R4.64+-0x10] ;  /* 0xfffff00c040a7981 */ /* 0x000f28000c1e1900 */
[----:B0-----:R-:W4:Y:S02]  /*0310*/  LDG.E R11, desc[UR12][R6.64+-0x10] ;  /* 0xfffff00c060b7981 */ /* 0x001f24000c1e1900 */
[----:B----4-:R-:W-:-:S05]  /*0320*/  FADD R11, R10, R11 ;  /* 0x0000000b0a0b7221 */ /* 0x010fca0000000000 */
[----:B------:R0:W-:Y:S04]  /*0330*/  STG.E desc[UR12][R8.64+-0x10], R11 ;  /* 0xfffff00b08007986 */ /* 0x0001e8000c10190c */
[----:B------:R-:W4:Y:S04]  /*0340*/  LDG.E R10, desc[UR12][R4.64+-0xc] ;  /* 0xfffff40c040a7981 */ /* 0x000f28000c1e1900 */
[----:B-1----:R-:W4:Y:S02]  /*0350*/  LDG.E R13, desc[UR12][R6.64+-0xc] ;  /* 0xfffff40c060d7981 */ /* 0x002f24000c1e1900 */
[----:B----4-:R-:W-:-:S05]  /*0360*/  FADD R13, R10, R13 ;  /* 0x0000000d0a0d7221 */ /* 0x010fca0000000000 */
[----:B------:R1:W-:Y:S04]  /*0370*/  STG.E desc[UR12][R8.64+-0xc], R13 ;  /* 0xfffff40d08007986 */ /* 0x0003e8000c10190c */
[----:B------:R-:W4:Y:S04]  /*0380*/  LDG.E R10, desc[UR12][R4.64+-0x8] ;  /* 0xfffff80c040a7981 */ /* 0x000f28000c1e1900 */
[----:B--2---:R-:W4:Y:S02]  /*0390*/  LDG.E R15, desc[UR12][R6.64+-0x8] ;  /* 0xfffff80c060f7981 */ /* 0x004f24000c1e1900 */
[----:B----4-:R-:W-:-:S05]  /*03a0*/  FADD R15, R10, R15 ;  /* 0x0000000f0a0f7221 */ /* 0x010fca0000000000 */
[----:B------:R2:W-:Y:S04]  /*03b0*/  STG.E desc[UR12][R8.64+-0x8], R15 ;  /* 0xfffff80f08007986 */ /* 0x0005e8000c10190c */
[----:B------:R-:W4:Y:S04]  /*03c0*/  LDG.E R10, desc[UR12][R4.64+-0x4] ;  /* 0xfffffc0c040a7981 */ /* 0x000f28000c1e1900 */
[----:B---3--:R-:W4:Y:S02]  /*03d0*/  LDG.E R17, desc[UR12][R6.64+-0x4] ;  /* 0xfffffc0c06117981 */ /* 0x008f24000c1e1900 */
[----:B----4-:R-:W-:-:S05]  /*03e0*/  FADD R17, R10, R17 ;  /* 0x000000110a117221 */ /* 0x010fca0000000000 */
        /* <DEDUP_REMOVED lines=26> */
[----:B--2---:R-:W4:Y:S01]  /*0590*/  LDG.E R15, desc[UR12][R6.64+0x18] ;  /* 0x0000180c060f7981 */ /* 0x004f22000c1e1900 */
[----:B------:R-:W-:Y:S02]  /*05a0*/  VIADD R3, R3, 0x10 ;  /* 0x0000001003037836 */ /* 0x000fe40000000000 */
[----:B----4-:R-:W-:-:S05]  /*05b0*/  FADD R15, R10, R15 ;  /* 0x0000000f0a0f7221 */ /* 0x010fca0000000000 */
[----:B------:R2:W-:Y:S04]  /*05c0*/  STG.E desc[UR12][R8.64+0x18], R15 ;  /* 0x0000180f08007986 */ /* 0x0005e8000c10190c */
[----:B------:R4:W5:Y:S04]  /*05d0*/  LDG.E R10, desc[UR12][R4.64+0x1c] ;  /* 0x00001c0c040a7981 */ /* 0x000968000c1e1900 */
[----:B---3--:R-:W5:Y:S01]  /*05e0*/  LDG.E R17, desc[UR12][R6.64+0x1c] ;  /* 0x00001c0c06117981 */ /* 0x008f62000c1e1900 */
[----:B------:R-:W-:Y:S02]  /*05f0*/  ISETP.NE.AND P1, PT, R3, RZ, PT ;  /* 0x000000ff0300720c */ /* 0x000fe40003f25270 */
[----:B------:R-:W-:-:S02]  /*0600*/  IADD3 R16, P2, PT, R4, 0x40, RZ ;  /* 0x0000004004107810 */ /* 0x000fc40007f5e0ff */
[----:B0-----:R-:W-:Y:S02]  /*0610*/  IADD3 R11, P3, PT, R6, 0x40, RZ ;  /* 0x00000040060b7810 */ /* 0x001fe40007f7e0ff */
[----:B----4-:R-:W-:Y:S02]  /*0620*/  IADD3.X R5, PT, PT, RZ, R5, RZ, P2, !PT ;  /* 0x00000005ff057210 */ /* 0x010fe400017fe4ff */
[----:B------:R-:W-:Y:S01]  /*0630*/  IADD3.X R14, PT, PT, RZ, R7, RZ, P3, !PT ;  /* 0x00000007ff0e7210 */ /* 0x000fe20001ffe4ff */
[----:B-----5:R-:W-:Y:S01]  /*0640*/  FADD R17, R10, R17 ;  /* 0x000000110a117221 */ /* 0x020fe20000000000 */
[----:B------:R-:W-:-:S04]  /*0650*/  IADD3 R10, P4, PT, R8, 0x40, RZ ;  /* 0x00000040080a7810 */ /* 0x000fc80007f9e0ff */
[----:B------:R2:W-:Y:S01]  /*0660*/  STG.E desc[UR12][R8.64+0x1c], R17 ;  /* 0x00001c1108007986 */ /* 0x0005e2000c10190c */
[----:B-1----:R-:W-:Y:S01]  /*0670*/  IADD3.X R13, PT, PT, RZ, R9, RZ, P4, !PT ;  /* 0x00000009ff0d7210 */ /* 0x002fe200027fe4ff */
[----:B------:R-:W-:Y:S07]  /*0680*/  @P1 BRA `(.L_x_9) ;  /* 0xfffffff800c81947 */ /* 0x000fee000383ffff */
.L_x_8:
[----:B0-----:R-:W-:Y:S05]  /*0690*/  @!P0 EXIT ;  /* 0x000000000000894d */ /* 0x001fea0003800000 */
[----:B------:R-:W-:Y:S02]  /*06a0*/  ISETP.GE.U32.AND P0, PT, R12, 0x8, PT ;  /* 0x000000080c00780c */ /* 0x000fe40003f06070 */
[----:B------:R-:W-:-:S04]  /*06b0*/  LOP3.LUT R14, R2, 0x7, RZ, 0xc0, !PT ;  /* 0x00000007020e7812 */ /* 0x000fc800078ec0ff */
[----:B------:R-:W-:-:S07]  /*06c0*/  ISETP.NE.AND P1, PT, R14, RZ, PT ;  /* 0x000000ff0e00720c */ /* 0x000fce0003f25270 */
[----:B------:R-:W-:Y:S06]  /*06d0*/  @!P0 BRA `(.L_x_10) ;  /* 0x00000000009c8947 */ /* 0x000fec0003800000 */
[----:B------:R-:W0:Y:S08]  /*06e0*/  LDC.64 R4, c[0x0][0x380] ;  /* 0x0000e000ff047b82 */ /* 0x000e300000000a00 */
[----:B------:R-:W1:Y:S08]  /*06f0*/  LDC.64 R6, c[0x0][0x388] ;  /* 0x0000e200ff067b82 */ /* 0x000e700000000a00 */
[----:B--2---:R-:W2:Y:S01]  /*0700*/  LDC.64 R8, c[0x0][0x390] ;  /* 0x0000e400ff087b82 */ /* 0x004ea20000000a00 */
[----:B0-----:R-:W-:-:S05]  /*0710*/  IMAD.WIDE.U32 R4, R0, 0x4, R4 ;  /* 0x0000000400047825 */ /* 0x001fca00078e0004 */
[----:B------:R-:W3:Y:S01]  /*0720*/  LDG.E R3, desc[UR12][R4.64] ;  /* 0x0000000c04037981 */ /* 0x000ee2000c1e1900 */
[----:B-1----:R-:W-:-:S05]  /*0730*/  IMAD.WIDE.U32 R6, R0, 0x4, R6 ;  /* 0x0000000400067825 */ /* 0x002fca00078e0006 */
[----:B------:R-:W3:Y:S01]  /*0740*/  LDG.E R10, desc[UR12][R6.64] ;  /* 0x0000000c060a7981 */ /* 0x000ee2000c1e1900 */
[----:B--2---:R-:W-:-:S04]  /*0750*/  IMAD.WIDE.U32 R8, R0, 0x4, R8 ;  /* 0x0000000400087825 */ /* 0x004fc800078e0008 */
[----:B---3--:R-:W-:-:S05]  /*0760*/  FADD R3, R3, R10 ;  /* 0x0000000a03037221 */ /* 0x008fca0000000000 */
        /* <DEDUP_REMOVED lines=13> */
[----:B0-----:R-:W4:Y:S04]  /*0840*/  LDG.E R3, desc[UR12][R4.64+0x10] ;  /* 0x0000100c04037981 */ /* 0x001f28000c1e1900 */
[----:B------:R-:W4:Y:S02]  /*0850*/  LDG.E R10, desc[UR12][R6.64+0x10] ;  /* 0x0000100c060a7981 */ /* 0x000f24000c1e1900 */
        /* <DEDUP_REMOVED lines=10> */
[----:B------:R-:W2:Y:S04]  /*0900*/  LDG.E R10, desc[UR12][R4.64+0x1c] ;  /* 0x00001c0c040a7981 */ /* 0x000ea8000c1e1900 */
[----:B---3--:R-:W2:Y:S01]  /*0910*/  LDG.E R15, desc[UR12][R6.64+0x1c] ;  /* 0x00001c0c060f7981 */ /* 0x008ea2000c1e1900 */
[----:B------:R-:W-:Y:S01]  /*0920*/  IADD3 R0, PT, PT, R0, 0x8, RZ ;  /* 0x0000000800007810 */ /* 0x000fe20007ffe0ff */
[----:B--2---:R-:W-:-:S05]  /*0930*/  FADD R15, R10, R15 ;  /* 0x0000000f0a0f7221 */ /* 0x004fca0000000000 */
[----:B------:R0:W-:Y:S02]  /*0940*/  STG.E desc[UR12][R8.64+0x1c], R15 ;  /* 0x00001c0f08007986 */ /* 0x0001e4000c10190c */
.L_x_10:
[----:B------:R-:W-:Y:S05]  /*0950*/  @!P1 EXIT ;  /* 0x000000000000994d */ /* 0x000fea0003800000 */
[----:B------:R-:W-:Y:S02]  /*0960*/  ISETP.GE.U32.AND P0, PT, R14, 0x4, PT ;  /* 0x000000040e00780c */ /* 0x000fe40003f06070 */
[----:B------:R-:W-:-:S04]  /*0970*/  LOP3.LUT R2, R2, 0x3, RZ, 0xc0, !PT ;  /* 0x0000000302027812 */ /* 0x000fc800078ec0ff */
[----:B------:R-:W-:-:S07]  /*0980*/  ISETP.NE.AND P1, PT, R2, RZ, PT ;  /* 0x000000ff0200720c */ /* 0x000fce0003f25270 */
[----:B------:R-:W-:Y:S06]  /*0990*/  @!P0 BRA `(.L_x_11) ;  /* 0x00000000005c8947 */ /* 0x000fec0003800000 */
[----:B------:R-:W1:Y:S08]  /*09a0*/  LDC.64 R4, c[0x0][0x380] ;  /* 0x0000e000ff047b82 */ /* 0x000e700000000a00 */
[----:B------:R-:W3:Y:S08]  /*09b0*/  LDC.64 R6, c[0x0][0x388] ;  /* 0x0000e200ff067b82 */ /* 0x000ef00000000a00 */
[----:B0-2---:R-:W0:Y:S01]  /*09c0*/  LDC.64 R8, c[0x0][0x390] ;  /* 0x0000e400ff087b82 */ /* 0x005e220000000a00 */
[----:B-1----:R-:W-:-:S05]  /*09d0*/  IMAD.WIDE.U32 R4, R0, 0x4, R4 ;  /* 0x0000000400047825 */ /* 0x002fca00078e0004 */
[----:B------:R-:W2:Y:S01]  /*09e0*/  LDG.E R3, desc[UR12][R4.64] ;  /* 0x0000000c04037981 */ /* 0x000ea2000c1e1900 */
[----:B---3--:R-:W-:-:S05]  /*09f0*/  IMAD.WIDE.U32 R6, R0, 0x4, R6 ;  /* 0x0000000400067825 */ /* 0x008fca00078e0006 */
[----:B------:R-:W2:Y:S01]  /*0a00*/  LDG.E R10, desc[UR12][R6.64] ;  /* 0x0000000c060a7981 */ /* 0x000ea2000c1e1900 */
[----:B0-----:R-:W-:-:S04]  /*0a10*/  IMAD.WIDE.U32 R8, R0, 0x4, R8 ;  /* 0x0000000400087825 */ /* 0x001fc800078e0008 */
[----:B--2---:R-:W-:-:S05]  /*0a20*/  FADD R3, R3, R10 ;  /* 0x0000000a03037221 */ /* 0x004fca0000000000 */
        /* <DEDUP_REMOVED lines=9> */
[----:B------:R-:W2:Y:S04]  /*0ac0*/  LDG.E R10, desc[UR12][R4.64+0xc] ;  /* 0x00000c0c040a7981 */ /* 0x000ea8000c1e1900 */
[----:B------:R-:W2:Y:S01]  /*0ad0*/  LDG.E R15, desc[UR12][R6.64+0xc] ;  /* 0x00000c0c060f7981 */ /* 0x000ea2000c1e1900 */
[----:B------:R-:W-:Y:S02]  /*0ae0*/  VIADD R0, R0, 0x4 ;  /* 0x0000000400007836 */ /* 0x000fe40000000000 */
[----:B--2---:R-:W-:-:S05]  /*0af0*/  FADD R15, R10, R15 ;  /* 0x0000000f0a0f7221 */ /* 0x004fca0000000000 */
[----:B------:R1:W-:Y:S02]  /*0b00*/  STG.E desc[UR12][R8.64+0xc], R15 ;  /* 0x00000c0f08007986 */ /* 0x0003e4000c10190c */
.L_x_11:
[----:B------:R-:W-:Y:S05]  /*0b10*/  @!P1 EXIT ;  /* 0x000000000000994d */ /* 0x000fea0003800000 */
[----:B------:R-:W3:Y:S08]  /*0b20*/  LDC.64 R4, c[0x0][0x390] ;  /* 0x0000e400ff047b82 */ /* 0x000ef00000000a00 */
[----:B------:R-:W4:Y:S08]  /*0b30*/  LDC.64 R6, c[0x0][0x388] ;  /* 0x0000e200ff067b82 */ /* 0x000f300000000a00 */
[----:B012---:R-:W0:Y:S01]  /*0b40*/  LDC.64 R8, c[0x0][0x380] ;  /* 0x0000e000ff087b82 */ /* 0x007e220000000a00 */
[----:B---3--:R-:W-:-:S03]  /*0b50*/  IMAD.WIDE.U32 R4, R0, 0x4, R4 ;  /* 0x0000000400047825 */ /* 0x008fc600078e0004 */
[----:B------:R-:W-:Y:S02]  /*0b60*/  MOV R10, R4 ;  /* 0x00000004000a7202 */ /* 0x000fe40000000f00 */
[----:B------:R-:W-:Y:S01]  /*0b70*/  MOV R13, R5 ;  /* 0x00000005000d7202 */ /* 0x000fe20000000f00 */
[----:B----4-:R-:W-:-:S05]  /*0b80*/  IMAD.WIDE.U32 R6, R0, 0x4, R6 ;  /* 0x0000000400067825 */ /* 0x010fca00078e0006 */
[----:B------:R-:W-:Y:S01]  /*0b90*/  MOV R11, R7 ;  /* 0x00000007000b7202 */ /* 0x000fe20000000f00 */
[----:B0-----:R-:W-:Y:S01]  /*0ba0*/  IMAD.WIDE.U32 R8, R0, 0x4, R8 ;  /* 0x0000000400087825 */ /* 0x001fe200078e0008 */
[----:B------:R-:W-:-:S07]  /*0bb0*/  IADD3 R0, PT, PT, -R2, RZ, RZ ;  /* 0x000000ff02007210 */ /* 0x000fce0007ffe1ff */
.L_x_12:
[----:B0-----:R-:W-:Y:S01]  /*0bc0*/  IMAD.MOV.U32 R2, RZ, RZ, R8 ;  /* 0x000000ffff027224 */ /* 0x001fe200078e0008 */
[----:B------:R-:W-:Y:S02]  /*0bd0*/  MOV R5, R11 ;  /* 0x0000000b00057202 */ /* 0x000fe40000000f00 */
[----:B------:R-:W-:Y:S02]  /*0be0*/  MOV R3, R9 ;  /* 0x0000000900037202 */ /* 0x000fe40000000f00 */
[----:B------:R-:W-:-:S03]  /*0bf0*/  MOV R4, R6 ;  /* 0x0000000600047202 */ /* 0x000fc60000000f00 */
[----:B------:R0:W2:Y:S04]  /*0c00*/  LDG.E R2, desc[UR12][R2.64] ;  /* 0x0000000c02027981 */ /* 0x0000a8000c1e1900 */
[----:B------:R-:W2:Y:S01]  /*0c10*/  LDG.E R5, desc[UR12][R4.64] ;  /* 0x0000000c04057981 */ /* 0x000ea2000c1e1900 */
[----:B------:R-:W-:Y:S02]  /*0c20*/  IADD3 R0, PT, PT, R0, 0x1, RZ ;  /* 0x0000000100007810 */ /* 0x000fe40007ffe0ff */
[----:B------:R-:W-:Y:S02]  /*0c30*/  IADD3 R6, P2, PT, R6, 0x4, RZ ;  /* 0x0000000406067810 */ /* 0x000fe40007f5e0ff */
[----:B------:R-:W-:Y:S01]  /*0c40*/  ISETP.NE.AND P0, PT, R0, RZ, PT ;  /* 0x000000ff0000720c */ /* 0x000fe20003f05270 */
[----:B0-----:R-:W-:Y:S01]  /*0c50*/  IMAD.MOV.U32 R3, RZ, RZ, R13 ;  /* 0x000000ffff037224 */ /* 0x001fe200078e000d */
[----:B------:R-:W-:-:S02]  /*0c60*/  IADD3 R8, P3, PT, R8, 0x4, RZ ;  /* 0x0000000408087810 */ /* 0x000fc40007f7e0ff */
[----:B------:R-:W-:Y:S02]  /*0c70*/  IADD3.X R11, PT, PT, RZ, R11, RZ, P2, !PT ;  /* 0x0000000bff0b7210 */ /* 0x000fe400017fe4ff */
[----:B------:R-:W-:Y:S01]  /*0c80*/  IADD3.X R9, PT, PT, RZ, R9, RZ, P3, !PT ;  /* 0x00000009ff097210 */ /* 0x000fe20001ffe4ff */
[----:B--2---:R-:W-:Y:S01]  /*0c90*/  FADD R7, R2, R5 ;  /* 0x0000000502077221 */ /* 0x004fe20000000000 */
[----:B------:R-:W-:Y:S02]  /*0ca0*/  MOV R2, R10 ;  /* 0x0000000a00027202 */ /* 0x000fe40000000f00 */
[----:B------:R-:W-:-:S03]  /*0cb0*/  IADD3 R10, P1, PT, R10, 0x4, RZ ;  /* 0x000000040a0a7810 */ /* 0x000fc60007f3e0ff */
[----:B------:R0:W-:Y:S01]  /*0cc0*/  STG.E desc[UR12][R2.64], R7 ;  /* 0x0000000702007986 */ /* 0x0001e2000c10190c */
[----:B------:R-:W-:Y:S01]  /*0cd0*/  IADD3.X R13, PT, PT, RZ, R13, RZ, P1, !PT ;  /* 0x0000000dff0d7210 */ /* 0x000fe20000ffe4ff */
[----:B------:R-:W-:Y:S08]  /*0ce0*/  @P0 BRA `(.L_x_12) ;  /* 0xfffffffc00b40947 */ /* 0x000ff0000383ffff */
[----:B------:R-:W-:Y:S05]  /*0cf0*/  EXIT ;  /* 0x000000000000794d */ /* 0x000fea0003800000 */
.L_x_13:
        /* <DEDUP_REMOVED lines=16> */
.L_x_15:


//--------------------- .nv.shared.reserved.0     --------------------------
	.section	.nv.shared.reserved.0,"aw",@nobits
	.weak		__nv_reservedSMEM_offset_0_alias
	.size		__nv_reservedSMEM_offset_0_alias, 0, 64
	.other		__nv_reservedSMEM_offset_0_alias,@"STO_CUDA_RESERVED_SHARED STV_DEFAULT"
__nv_reservedSMEM_offset_0_alias:
	.zero		0
	.zero		64


//--------------------- .nv.constant0._Z14CudaMatrixMultPfS_S_i --------------------------
	.section	.nv.constant0._Z14CudaMatrixMultPfS_S_i,"a",@progbits
	.sectionflags	@""
	.align	4
.nv.constant0._Z14CudaMatrixMultPfS_S_i:
	.zero		924


//--------------------- .nv.constant0._Z13cudaMatrixAddPfS_S_ii --------------------------
	.section	.nv.constant0._Z13cudaMatrixAddPfS_S_ii,"a",@progbits
	.sectionflags	@""
	.align	4
.nv.constant0._Z13cudaMatrixAddPfS_S_ii:
	.zero		928


//--------------------- SYMBOLS --------------------------

	.type		.nv.reservedSmem.offset0,@object
	.size		.nv.reservedSmem.offset0,0x4
